//
// Generated by NVIDIA NVVM Compiler
//
// Compiler Build ID: CL-36424714
// Cuda compilation tools, release 13.0, V13.0.88
// Based on NVVM 20.0.0
//

.version 9.0
.target sm_100
.address_size 64

	// .globl	_Z6reducePfS_
// _ZZ7dotProdPfS_E6sh_mem has been demoted

.visible .entry _Z6reducePfS_(
	.param .u64 .ptr .align 1 _Z6reducePfS__param_0,
	.param .u64 .ptr .align 1 _Z6reducePfS__param_1
)
{
	.reg .pred 	%p<2>;
	.reg .b32 	%r<6>;
	.reg .b32 	%f<3>;
	.reg .b64 	%rd<7>;

	ld.param.u64 	%rd1, [_Z6reducePfS__param_0];
	ld.param.u64 	%rd2, [_Z6reducePfS__param_1];
	mov.u32 	%r2, %tid.x;
	mov.u32 	%r3, %ctaid.x;
	mov.u32 	%r4, %ntid.x;
	mad.lo.s32 	%r1, %r3, %r4, %r2;
	mov.u32 	%r5, %nctaid.x;
	setp.ge.u32 	%p1, %r1, %r5;
	@%p1 bra 	$L__BB0_2;
	cvta.to.global.u64 	%rd3, %rd1;
	cvta.to.global.u64 	%rd4, %rd2;
	mul.wide.u32 	%rd5, %r1, 4;
	add.s64 	%rd6, %rd3, %rd5;
	ld.global.f32 	%f1, [%rd6];
	atom.global.add.f32 	%f2, [%rd4], %f1;
$L__BB0_2:
	ret;

}
	// .globl	_Z7dotProdPfS_
.visible .entry _Z7dotProdPfS_(
	.param .u64 .ptr .align 1 _Z7dotProdPfS__param_0,
	.param .u64 .ptr .align 1 _Z7dotProdPfS__param_1
)
{
	.reg .pred 	%p<7>;
	.reg .b32 	%r<18>;
	.reg .b32 	%f<13>;
	.reg .b64 	%rd<10>;
	// demoted variable
	.shared .align 4 .b8 _ZZ7dotProdPfS_E6sh_mem[4096];
	ld.param.u64 	%rd4, [_Z7dotProdPfS__param_0];
	ld.param.u64 	%rd3, [_Z7dotProdPfS__param_1];
	cvta.to.global.u64 	%rd1, %rd4;
	mov.u32 	%r1, %tid.x;
	mov.u32 	%r2, %ctaid.x;
	mov.u32 	%r17, %ntid.x;
	mad.lo.s32 	%r16, %r2, %r17, %r1;
	setp.gt.s32 	%p1, %r16, 2000000;
	mov.f32 	%f12, 0f00000000;
	@%p1 bra 	$L__BB1_3;
	mov.u32 	%r11, %nctaid.x;
	mul.lo.s32 	%r5, %r17, %r11;
	cvta.to.global.u64 	%rd2, %rd3;
	mov.f32 	%f12, 0f00000000;
$L__BB1_2:
	mul.wide.s32 	%rd5, %r16, 4;
	add.s64 	%rd6, %rd1, %rd5;
	ld.global.f32 	%f6, [%rd6];
	add.s64 	%rd7, %rd2, %rd5;
	ld.global.f32 	%f7, [%rd7];
	fma.rn.f32 	%f12, %f6, %f7, %f12;
	add.s32 	%r16, %r16, %r5;
	setp.lt.s32 	%p2, %r16, 2000001;
	@%p2 bra 	$L__BB1_2;
$L__BB1_3:
	bar.sync 	0;
	shl.b32 	%r12, %r1, 2;
	mov.u32 	%r13, _ZZ7dotProdPfS_E6sh_mem;
	add.s32 	%r8, %r13, %r12;
	st.shared.f32 	[%r8], %f12;
	bar.sync 	0;
	setp.lt.u32 	%p3, %r17, 2;
	@%p3 bra 	$L__BB1_7;
$L__BB1_4:
	shr.u32 	%r10, %r17, 1;
	setp.ge.u32 	%p4, %r1, %r10;
	@%p4 bra 	$L__BB1_6;
	shl.b32 	%r14, %r10, 2;
	add.s32 	%r15, %r8, %r14;
	ld.shared.f32 	%f8, [%r15];
	atom.shared.add.f32 	%f9, [%r8], %f8;
$L__BB1_6:
	bar.sync 	0;
	setp.gt.u32 	%p5, %r17, 3;
	mov.u32 	%r17, %r10;
	@%p5 bra 	$L__BB1_4;
$L__BB1_7:
	setp.ne.s32 	%p6, %r1, 0;
	@%p6 bra 	$L__BB1_9;
	ld.shared.f32 	%f10, [_ZZ7dotProdPfS_E6sh_mem];
	mul.wide.u32 	%rd8, %r2, 4;
	add.s64 	%rd9, %rd1, %rd8;
	st.global.f32 	[%rd9], %f10;
$L__BB1_9:
	bar.sync 	0;
	ret;

}


// ===== COMPILED SASS (sm_100) =====

	.target	sm_100

	.elftype	@"ET_EXEC"


//--------------------- .note.nv.tkinfo           --------------------------
	.section	.note.nv.tkinfo,"",@"SHT_NOTE"
	.sectionflags	@"SHF_NOTE_NV_TKINFO"
	.tkinfo
        /*0018*/ 	.word	0x00000002
        /*0030*/ 	.string	""
        /*0030*/ 	.string	"ptxas"
        /*0030*/ 	.string	"Cuda compilation tools, release 13.0, V13.0.88"
        /*0030*/ 	.string	"Build cuda_13.0.r13.0/compiler.36424714_0"
        /*0030*/ 	.string	"-arch sm_100 -m 64 "



//--------------------- .note.nv.cuinfo           --------------------------
	.section	.note.nv.cuinfo,"",@"SHT_NOTE"
	.sectionflags	@"SHF_NOTE_NV_CUINFO"
        /*0018*/ 	.short	0x0002
        /*001a*/ 	.short	0x0064
        /*001c*/ 	.short	0x0082
	.zero		2


//--------------------- .nv.info                  --------------------------
	.section	.nv.info,"",@"SHT_CUDA_INFO"
	.align	4


	//----- nvinfo : EIATTR_REGCOUNT
	.align		4
        /*0000*/ 	.byte	0x04, 0x2f
        /*0002*/ 	.short	(.L_1 - .L_0)
	.align		4
.L_0:
        /*0004*/ 	.word	index@(_Z6reducePfS_)
        /*0008*/ 	.word	0x00000008


	//----- nvinfo : EIATTR_FRAME_SIZE
	.align		4
.L_1:
        /*000c*/ 	.byte	0x04, 0x11
        /*000e*/ 	.short	(.L_3 - .L_2)
	.align		4
.L_2:
        /*0010*/ 	.word	index@(_Z6reducePfS_)
        /*0014*/ 	.word	0x00000000


	//----- nvinfo : EIATTR_REGCOUNT
	.align		4
.L_3:
        /*0018*/ 	.byte	0x04, 0x2f
        /*001a*/ 	.short	(.L_5 - .L_4)
	.align		4
.L_4:
        /*001c*/ 	.word	index@(_Z7dotProdPfS_)
        /*0020*/ 	.word	0x00000012


	//----- nvinfo : EIATTR_FRAME_SIZE
	.align		4
.L_5:
        /*0024*/ 	.byte	0x04, 0x11
        /*0026*/ 	.short	(.L_7 - .L_6)
	.align		4
.L_6:
        /*0028*/ 	.word	index@(_Z7dotProdPfS_)
        /*002c*/ 	.word	0x00000000


	//----- nvinfo : EIATTR_MIN_STACK_SIZE
	.align		4
.L_7:
        /*0030*/ 	.byte	0x04, 0x12
        /*0032*/ 	.short	(.L_9 - .L_8)
	.align		4
.L_8:
        /*0034*/ 	.word	index@(_Z7dotProdPfS_)
        /*0038*/ 	.word	0x00000000


	//----- nvinfo : EIATTR_MIN_STACK_SIZE
	.align		4
.L_9:
        /*003c*/ 	.byte	0x04, 0x12
        /*003e*/ 	.short	(.L_11 - .L_10)
	.align		4
.L_10:
        /*0040*/ 	.word	index@(_Z6reducePfS_)
        /*0044*/ 	.word	0x00000000
.L_11:


//--------------------- .nv.compat                --------------------------
	.section	.nv.compat,"",@"SHT_CUDA_COMPAT_INFO"
	.align	4
        /*0000*/ 	.byte	0x02, 0x09, 0x00, 0x00, 0x02, 0x02, 0x01, 0x00, 0x02, 0x05, 0x05, 0x00, 0x03, 0x07, 0x01, 0x01
        /*0010*/ 	.byte	0x02, 0x03, 0x00, 0x00, 0x02, 0x06, 0x01, 0x00, 0x04, 0x0b, 0x08, 0x00, 0x09, 0x00, 0x00, 0x00
        /*0020*/ 	.byte	0x00, 0x00, 0x00, 0x00


//--------------------- .nv.info._Z7dotProdPfS_   --------------------------
	.section	.nv.info._Z7dotProdPfS_,"",@"SHT_CUDA_INFO"
	.sectionflags	@""
	.align	4


	//----- nvinfo : EIATTR_CUDA_API_VERSION
	.align		4
        /*0000*/ 	.byte	0x04, 0x37
        /*0002*/ 	.short	(.L_13 - .L_12)
.L_12:
        /*0004*/ 	.word	0x00000082


	//----- nvinfo : EIATTR_KPARAM_INFO
	.align		4
.L_13:
        /*0008*/ 	.byte	0x04, 0x17
        /*000a*/ 	.short	(.L_15 - .L_14)
.L_14:
        /*000c*/ 	.word	0x00000000
        /*0010*/ 	.short	0x0001
        /*0012*/ 	.short	0x0008
        /*0014*/ 	.byte	0x00, 0xf5, 0x21, 0x00


	//----- nvinfo : EIATTR_KPARAM_INFO
	.align		4
.L_15:
        /*0018*/ 	.byte	0x04, 0x17
        /*001a*/ 	.short	(.L_17 - .L_16)
.L_16:
        /*001c*/ 	.word	0x00000000
        /*0020*/ 	.short	0x0000
        /*0022*/ 	.short	0x0000
        /*0024*/ 	.byte	0x00, 0xf5, 0x21, 0x00


	//----- nvinfo : EIATTR_SPARSE_MMA_MASK
	.align		4
.L_17:
        /*0028*/ 	.byte	0x03, 0x50
        /*002a*/ 	.short	0x0000


	//----- nvinfo : EIATTR_MAXREG_COUNT
	.align		4
        /*002c*/ 	.byte	0x03, 0x1b
        /*002e*/ 	.short	0x00ff


	//----- nvinfo : EIATTR_NUM_BARRIERS
	.align		4
        /*0030*/ 	.byte	0x02, 0x4c
        /*0032*/ 	.byte	0x01
	.zero		1


	//----- nvinfo : EIATTR_MERCURY_ISA_VERSION
	.align		4
        /*0034*/ 	.byte	0x03, 0x5f
        /*0036*/ 	.short	0x0101


	//----- nvinfo : EIATTR_VRC_CTA_INIT_COUNT
	.align		4
        /*0038*/ 	.byte	0x02, 0x4a
	.zero		1
	.zero		1


	//----- nvinfo : EIATTR_EXIT_INSTR_OFFSETS
	.align		4
        /*003c*/ 	.byte	0x04, 0x1c
        /*003e*/ 	.short	(.L_19 - .L_18)


	//   ....[0]....
.L_18:
        /*0040*/ 	.word	0x000003a0


	//----- nvinfo : EIATTR_CRS_STACK_SIZE
	.align		4
.L_19:
        /*0044*/ 	.byte	0x04, 0x1e
        /*0046*/ 	.short	(.L_21 - .L_20)
.L_20:
        /*0048*/ 	.word	0x00000000


	//----- nvinfo : EIATTR_CBANK_PARAM_SIZE
	.align		4
.L_21:
        /*004c*/ 	.byte	0x03, 0x19
        /*004e*/ 	.short	0x0010


	//----- nvinfo : EIATTR_PARAM_CBANK
	.align		4
        /*0050*/ 	.byte	0x04, 0x0a
        /*0052*/ 	.short	(.L_23 - .L_22)
	.align		4
.L_22:
        /*0054*/ 	.word	index@(.nv.constant0._Z7dotProdPfS_)
        /*0058*/ 	.short	0x0380
        /*005a*/ 	.short	0x0010


	//----- nvinfo : EIATTR_SW_WAR
	.align		4
.L_23:
        /*005c*/ 	.byte	0x04, 0x36
        /*005e*/ 	.short	(.L_25 - .L_24)
.L_24:
        /*0060*/ 	.word	0x00000008
.L_25:


//--------------------- .nv.info._Z6reducePfS_    --------------------------
	.section	.nv.info._Z6reducePfS_,"",@"SHT_CUDA_INFO"
	.sectionflags	@""
	.align	4


	//----- nvinfo : EIATTR_CUDA_API_VERSION
	.align		4
        /*0000*/ 	.byte	0x04, 0x37
        /*0002*/ 	.short	(.L_27 - .L_26)
.L_26:
        /*0004*/ 	.word	0x00000082


	//----- nvinfo : EIATTR_KPARAM_INFO
	.align		4
.L_27:
        /*0008*/ 	.byte	0x04, 0x17
        /*000a*/ 	.short	(.L_29 - .L_28)
.L_28:
        /*000c*/ 	.word	0x00000000
        /*0010*/ 	.short	0x0001
        /*0012*/ 	.short	0x0008
        /*0014*/ 	.byte	0x00, 0xf5, 0x21, 0x00


	//----- nvinfo : EIATTR_KPARAM_INFO
	.align		4
.L_29:
        /*0018*/ 	.byte	0x04, 0x17
        /*001a*/ 	.short	(.L_31 - .L_30)
.L_30:
        /*001c*/ 	.word	0x00000000
        /*0020*/ 	.short	0x0000
        /*0022*/ 	.short	0x0000
        /*0024*/ 	.byte	0x00, 0xf5, 0x21, 0x00


	//----- nvinfo : EIATTR_SPARSE_MMA_MASK
	.align		4
.L_31:
        /*0028*/ 	.byte	0x03, 0x50
        /*002a*/ 	.short	0x0000


	//----- nvinfo : EIATTR_MAXREG_COUNT
	.align		4
        /*002c*/ 	.byte	0x03, 0x1b
        /*002e*/ 	.short	0x00ff


	//----- nvinfo : EIATTR_MERCURY_ISA_VERSION
	.align		4
        /*0030*/ 	.byte	0x03, 0x5f
        /*0032*/ 	.short	0x0101


	//----- nvinfo : EIATTR_VRC_CTA_INIT_COUNT
	.align		4
        /*0034*/ 	.byte	0x02, 0x4a
	.zero		1
	.zero		1


	//----- nvinfo : EIATTR_EXIT_INSTR_OFFSETS
	.align		4
        /*0038*/ 	.byte	0x04, 0x1c
        /*003a*/ 	.short	(.L_33 - .L_32)


	//   ....[0]....
.L_32:
        /*003c*/ 	.word	0x00000070


	//   ....[1]....
        /*0040*/ 	.word	0x000000e0


	//----- nvinfo : EIATTR_CBANK_PARAM_SIZE
	.align		4
.L_33:
        /*0044*/ 	.byte	0x03, 0x19
        /*0046*/ 	.short	0x0010


	//----- nvinfo : EIATTR_PARAM_CBANK
	.align		4
        /*0048*/ 	.byte	0x04, 0x0a
        /*004a*/ 	.short	(.L_35 - .L_34)
	.align		4
.L_34:
        /*004c*/ 	.word	index@(.nv.constant0._Z6reducePfS_)
        /*0050*/ 	.short	0x0380
        /*0052*/ 	.short	0x0010


	//----- nvinfo : EIATTR_SW_WAR
	.align		4
.L_35:
        /*0054*/ 	.byte	0x04, 0x36
        /*0056*/ 	.short	(.L_37 - .L_36)
.L_36:
        /*0058*/ 	.word	0x00000008
.L_37:


//--------------------- .nv.callgraph             --------------------------
	.section	.nv.callgraph,"",@"SHT_CUDA_CALLGRAPH"
	.align	4
	.sectionentsize	8
	.align		4
        /*0000*/ 	.word	0x00000000
	.align		4
        /*0004*/ 	.word	0xffffffff
	.align		4
        /*0008*/ 	.word	0x00000000
	.align		4
        /*000c*/ 	.word	0xfffffffe
	.align		4
        /*0010*/ 	.word	0x00000000
	.align		4
        /*0014*/ 	.word	0xfffffffd
	.align		4
        /*0018*/ 	.word	0x00000000
	.align		4
        /*001c*/ 	.word	0xfffffffc


//--------------------- .text._Z7dotProdPfS_      --------------------------
	.section	.text._Z7dotProdPfS_,"ax",@progbits
	.align	128
        .global         _Z7dotProdPfS_
        .type           _Z7dotProdPfS_,@function
        .size           _Z7dotProdPfS_,(.L_x_10 - _Z7dotProdPfS_)
        .other          _Z7dotProdPfS_,@"STO_CUDA_ENTRY STV_DEFAULT"
_Z7dotProdPfS_:
.text._Z7dotProdPfS_:
[----:B------:R-:W-:Y:S01]  /*0000*/  LDC R1, c[0x0][0x37c] ;  /* 0x0000df00ff017b82 */ /* 0x000fe20000000800 */
[----:B------:R-:W0:Y:S01]  /*0010*/  S2R R12, SR_TID.X ;  /* 0x00000000000c7919 */ /* 0x000e220000002100 */
[----:B------:R-:W1:Y:S01]  /*0020*/  LDCU UR4, c[0x0][0x360] ;  /* 0x00006c00ff0477ac */ /* 0x000e620008000800 */
[----:B------:R-:W-:Y:S01]  /*0030*/  BSSY.RECONVERGENT B0, `(.L_x_0) ;  /* 0x0000015000007945 */ /* 0x000fe20003800200 */
[----:B------:R-:W-:Y:S01]  /*0040*/  IMAD.MOV.U32 R11, RZ, RZ, RZ ;  /* 0x000000ffff0b7224 */ /* 0x000fe200078e00ff */
[----:B------:R-:W0:Y:S01]  /*0050*/  S2R R13, SR_CTAID.X ;  /* 0x00000000000d7919 */ /* 0x000e220000002500 */
[----:B------:R-:W2:Y:S01]  /*0060*/  LDCU.64 UR6, c[0x0][0x358] ;  /* 0x00006b00ff0677ac */ /* 0x000ea20008000a00 */
[----:B-1----:R-:W-:Y:S02]  /*0070*/  IMAD.U32 R10, RZ, RZ, UR4 ;  /* 0x00000004ff0a7e24 */ /* 0x002fe4000f8e00ff */
[----:B0-----:R-:W-:-:S05]  /*0080*/  IMAD R0, R13, UR4, R12 ;  /* 0x000000040d007c24 */ /* 0x001fca000f8e020c */
[----:B------:R-:W-:-:S13]  /*0090*/  ISETP.GT.AND P0, PT, R0, 0x1e8480, PT ;  /* 0x001e84800000780c */ /* 0x000fda0003f04270 */
[----:B--2---:R-:W-:Y:S05]  /*00a0*/  @P0 BRA `(.L_x_1) ;  /* 0x0000000000340947 */ /* 0x004fea0003800000 */
[----:B------:R-:W0:Y:S01]  /*00b0*/  LDC.64 R6, c[0x0][0x380] ;  /* 0x0000e000ff067b82 */ /* 0x000e220000000a00 */
[----:B------:R-:W1:Y:S01]  /*00c0*/  LDCU UR4, c[0x0][0x370] ;  /* 0x00006e00ff0477ac */ /* 0x000e620008000800 */
[----:B------:R-:W-:-:S06]  /*00d0*/  HFMA2 R11, -RZ, RZ, 0, 0 ;  /* 0x00000000ff0b7431 */ /* 0x000fcc00000001ff */
[----:B------:R-:W2:Y:S01]  /*00e0*/  LDC.64 R8, c[0x0][0x388] ;  /* 0x0000e200ff087b82 */ /* 0x000ea20000000a00 */
[----:B-1----:R-:W-:-:S07]  /*00f0*/  IMAD R15, R10, UR4, RZ ;  /* 0x000000040a0f7c24 */ /* 0x002fce000f8e02ff */
.L_x_2:
[----:B0-----:R-:W-:-:S04]  /*0100*/  IMAD.WIDE R2, R0, 0x4, R6 ;  /* 0x0000000400027825 */ /* 0x001fc800078e0206 */
[----:B--2---:R-:W-:Y:S02]  /*0110*/  IMAD.WIDE R4, R0, 0x4, R8 ;  /* 0x0000000400047825 */ /* 0x004fe400078e0208 */
[----:B------:R-:W2:Y:S04]  /*0120*/  LDG.E R2, desc[UR6][R2.64] ;  /* 0x0000000602027981 */ /* 0x000ea8000c1e1900 */
[----:B------:R-:W2:Y:S01]  /*0130*/  LDG.E R4, desc[UR6][R4.64] ;  /* 0x0000000604047981 */ /* 0x000ea2000c1e1900 */
[----:B------:R-:W-:-:S05]  /*0140*/  IMAD.IADD R0, R15, 0x1, R0 ;  /* 0x000000010f007824 */ /* 0x000fca00078e0200 */
[----:B------:R-:W-:Y:S01]  /*0150*/  ISETP.GE.AND P0, PT, R0, 0x1e8481, PT ;  /* 0x001e84810000780c */ /* 0x000fe20003f06270 */
[----:B--2---:R-:W-:-:S12]  /*0160*/  FFMA R11, R2, R4, R11 ;  /* 0x00000004020b7223 */ /* 0x004fd8000000000b */
[----:B------:R-:W-:Y:S05]  /*0170*/  @!P0 BRA `(.L_x_2) ;  /* 0xfffffffc00e08947 */ /* 0x000fea000383ffff */
.L_x_1:
[----:B------:R-:W-:Y:S05]  /*0180*/  BSYNC.RECONVERGENT B0 ;  /* 0x0000000000007941 */ /* 0x000fea0003800200 */
.L_x_0:
[----:B------:R-:W0:Y:S08]  /*0190*/  S2UR UR5, SR_CgaCtaId ;  /* 0x00000000000579c3 */ /* 0x000e300000008800 */
[----:B------:R-:W-:Y:S01]  /*01a0*/  BAR.SYNC.DEFER_BLOCKING 0x0 ;  /* 0x0000000000007b1d */ /* 0x000fe20000010000 */
[----:B------:R-:W-:-:S05]  /*01b0*/  ISETP.GE.U32.AND P0, PT, R10, 0x2, PT ;  /* 0x000000020a00780c */ /* 0x000fca0003f06070 */
[----:B------:R-:W-:Y:S02]  /*01c0*/  UMOV UR4, 0x400 ;  /* 0x0000040000047882 */ /* 0x000fe40000000000 */
[----:B0-----:R-:W-:-:S06]  /*01d0*/  ULEA UR4, UR5, UR4, 0x18 ;  /* 0x0000000405047291 */ /* 0x001fcc000f8ec0ff */
[----:B------:R-:W-:-:S05]  /*01e0*/  LEA R0, R12, UR4, 0x2 ;  /* 0x000000040c007c11 */ /* 0x000fca000f8e10ff */
[----:B------:R0:W-:Y:S01]  /*01f0*/  STS [R0], R11 ;  /* 0x0000000b00007388 */ /* 0x0001e20000000800 */
[----:B------:R-:W-:Y:S06]  /*0200*/  BAR.SYNC.DEFER_BLOCKING 0x0 ;  /* 0x0000000000007b1d */ /* 0x000fec0000010000 */
[----:B------:R-:W-:Y:S05]  /*0210*/  @!P0 BRA `(.L_x_3) ;  /* 0x00000000003c8947 */ /* 0x000fea0003800000 */
.L_x_7:
[----:B------:R-:W-:Y:S01]  /*0220*/  SHF.R.U32.HI R5, RZ, 0x1, R10 ;  /* 0x00000001ff057819 */ /* 0x000fe2000001160a */
[----:B------:R-:W-:Y:S03]  /*0230*/  BSSY.RECONVERGENT B0, `(.L_x_4) ;  /* 0x0000009000007945 */ /* 0x000fe60003800200 */
[----:B------:R-:W-:-:S13]  /*0240*/  ISETP.GE.U32.AND P0, PT, R12, R5, PT ;  /* 0x000000050c00720c */ /* 0x000fda0003f06070 */
[----:B------:R-:W-:Y:S05]  /*0250*/  @P0 BRA `(.L_x_5) ;  /* 0x0000000000180947 */ /* 0x000fea0003800000 */
[----:B------:R-:W-:-:S05]  /*0260*/  LEA R2, R5, R0, 0x2 ;  /* 0x0000000005027211 */ /* 0x000fca00078e10ff */
[----:B------:R1:W2:Y:S02]  /*0270*/  LDS R7, [R2] ;  /* 0x0000000002077984 */ /* 0x0002a40000000800 */
.L_x_6:
[----:B-1----:R-:W2:Y:S02]  /*0280*/  LDS R2, [R0] ;  /* 0x0000000000027984 */ /* 0x002ea40000000800 */
[----:B--2---:R-:W-:-:S05]  /*0290*/  FADD R3, R7, R2 ;  /* 0x0000000207037221 */ /* 0x004fca0000000000 */
[----:B------:R-:W1:Y:S02]  /*02a0*/  ATOMS.CAST.SPIN P0, [R0], R2, R3 ;  /* 0x000000020000758d */ /* 0x000e640001800003 */
[----:B-1----:R-:W-:Y:S05]  /*02b0*/  @!P0 BRA `(.L_x_6) ;  /* 0xfffffffc00f08947 */ /* 0x002fea000383ffff */
.L_x_5:
[----:B------:R-:W-:Y:S05]  /*02c0*/  BSYNC.RECONVERGENT B0 ;  /* 0x0000000000007941 */ /* 0x000fea0003800200 */
.L_x_4:
[----:B------:R-:W-:Y:S01]  /*02d0*/  BAR.SYNC.DEFER_BLOCKING 0x0 ;  /* 0x0000000000007b1d */ /* 0x000fe20000010000 */
[----:B------:R-:W-:Y:S01]  /*02e0*/  ISETP.GT.U32.AND P0, PT, R10, 0x3, PT ;  /* 0x000000030a00780c */ /* 0x000fe20003f04070 */
[----:B------:R-:W-:-:S12]  /*02f0*/  IMAD.MOV.U32 R10, RZ, RZ, R5 ;  /* 0x000000ffff0a7224 */ /* 0x000fd800078e0005 */
[----:B------:R-:W-:Y:S05]  /*0300*/  @P0 BRA `(.L_x_7) ;  /* 0xfffffffc00c40947 */ /* 0x000fea000383ffff */
.L_x_3:
[----:B------:R-:W-:-:S13]  /*0310*/  ISETP.NE.AND P0, PT, R12, RZ, PT ;  /* 0x000000ff0c00720c */ /* 0x000fda0003f05270 */
[----:B------:R-:W1:Y:S01]  /*0320*/  @!P0 S2R R3, SR_CgaCtaId ;  /* 0x0000000000038919 */ /* 0x000e620000008800 */
[----:B0-----:R-:W-:-:S04]  /*0330*/  @!P0 MOV R0, 0x400 ;  /* 0x0000040000008802 */ /* 0x001fc80000000f00 */
[----:B-1----:R-:W-:Y:S02]  /*0340*/  @!P0 LEA R0, R3, R0, 0x18 ;  /* 0x0000000003008211 */ /* 0x002fe400078ec0ff */
[----:B------:R-:W0:Y:S03]  /*0350*/  @!P0 LDC.64 R2, c[0x0][0x380] ;  /* 0x0000e000ff028b82 */ /* 0x000e260000000a00 */
[----:B------:R-:W1:Y:S01]  /*0360*/  @!P0 LDS R5, [R0] ;  /* 0x0000000000058984 */ /* 0x000e620000000800 */
[----:B0-----:R-:W-:-:S05]  /*0370*/  @!P0 IMAD.WIDE.U32 R2, R13, 0x4, R2 ;  /* 0x000000040d028825 */ /* 0x001fca00078e0002 */
[----:B-1----:R-:W-:Y:S01]  /*0380*/  @!P0 STG.E desc[UR6][R2.64], R5 ;  /* 0x0000000502008986 */ /* 0x002fe2000c101906 */
[----:B------:R-:W-:Y:S06]  /*0390*/  BAR.SYNC.DEFER_BLOCKING 0x0 ;  /* 0x0000000000007b1d */ /* 0x000fec0000010000 */
[----:B------:R-:W-:Y:S05]  /*03a0*/  EXIT ;  /* 0x000000000000794d */ /* 0x000fea0003800000 */
.L_x_8:
[----:B------:R-:W-:-:S00]  /*03b0*/  BRA `(.L_x_8) ;  /* 0xfffffffc00fc7947 */ /* 0x000fc0000383ffff */
[----:B------:R-:W-:-:S00]  /*03c0*/  NOP ;  /* 0x0000000000007918 */ /* 0x000fc00000000000 */
        /* <DEDUP_REMOVED lines=11> */
.L_x_10:


//--------------------- .text._Z6reducePfS_       --------------------------
	.section	.text._Z6reducePfS_,"ax",@progbits
	.align	128
        .global         _Z6reducePfS_
        .type           _Z6reducePfS_,@function
        .size           _Z6reducePfS_,(.L_x_11 - _Z6reducePfS_)
        .other          _Z6reducePfS_,@"STO_CUDA_ENTRY STV_DEFAULT"
_Z6reducePfS_:
.text._Z6reducePfS_:
[----:B------:R-:W-:Y:S01]  /*0000*/  LDC R1, c[0x0][0x37c] ;  /* 0x0000df00ff017b82 */ /* 0x000fe20000000800 */
[----:B------:R-:W0:Y:S07]  /*0010*/  S2R R5, SR_TID.X ;  /* 0x0000000000057919 */ /* 0x000e2e0000002100 */
[----:B------:R-:W0:Y:S08]  /*0020*/  S2UR UR4, SR_CTAID.X ;  /* 0x00000000000479c3 */ /* 0x000e300000002500 */
[----:B------:R-:W0:Y:S01]  /*0030*/  LDC R0, c[0x0][0x360] ;  /* 0x0000d800ff007b82 */ /* 0x000e220000000800 */
[----:B------:R-:W1:Y:S01]  /*0040*/  LDCU UR5, c[0x0][0x370] ;  /* 0x00006e00ff0577ac */ /* 0x000e620008000800 */
[----:B0-----:R-:W-:-:S05]  /*0050*/  IMAD R5, R0, UR4, R5 ;  /* 0x0000000400057c24 */ /* 0x001fca000f8e0205 */
[----:B-1----:R-:W-:-:S13]  /*0060*/  ISETP.GE.U32.AND P0, PT, R5, UR5, PT ;  /* 0x0000000505007c0c */ /* 0x002fda000bf06070 */
[----:B------:R-:W-:Y:S05]  /*0070*/  @P0 EXIT ;  /* 0x000000000000094d */ /* 0x000fea0003800000 */
[----:B------:R-:W0:Y:S01]  /*0080*/  LDC.64 R2, c[0x0][0x380] ;  /* 0x0000e000ff027b82 */ /* 0x000e220000000a00 */
[----:B------:R-:W1:Y:S01]  /*0090*/  LDCU.64 UR4, c[0x0][0x358] ;  /* 0x00006b00ff0477ac */ /* 0x000e620008000a00 */
[----:B0-----:R-:W-:-:S06]  /*00a0*/  IMAD.WIDE.U32 R2, R5, 0x4, R2 ;  /* 0x0000000405027825 */ /* 0x001fcc00078e0002 */
[----:B-1----:R-:W2:Y:S01]  /*00b0*/  LDG.E R3, desc[UR4][R2.64] ;  /* 0x0000000402037981 */ /* 0x002ea2000c1e1900 */
[----:B------:R-:W2:Y:S03]  /*00c0*/  LDC.64 R4, c[0x0][0x388] ;  /* 0x0000e200ff047b82 */ /* 0x000ea60000000a00 */
[----:B--2---:R-:W-:Y:S01]  /*00d0*/  REDG.E.ADD.F32.FTZ.RN.STRONG.GPU desc[UR4][R4.64], R3 ;  /* 0x00000003040079a6 */ /* 0x004fe2000c12f304 */
[----:B------:R-:W-:Y:S05]  /*00e0*/  EXIT ;  /* 0x000000000000794d */ /* 0x000fea0003800000 */
.L_x_9:
        /* <DEDUP_REMOVED lines=9> */
.L_x_11:


//--------------------- .nv.shared._Z7dotProdPfS_ --------------------------
	.section	.nv.shared._Z7dotProdPfS_,"aw",@nobits
	.sectionflags	@""
	.align	4
.nv.shared._Z7dotProdPfS_:
	.zero		5120


//--------------------- .nv.shared.reserved.0     --------------------------
	.section	.nv.shared.reserved.0,"aw",@nobits
	.weak		__nv_reservedSMEM_offset_0_alias
	.size		__nv_reservedSMEM_offset_0_alias, 0, 64
	.other		__nv_reservedSMEM_offset_0_alias,@"STO_CUDA_RESERVED_SHARED STV_DEFAULT"
__nv_reservedSMEM_offset_0_alias:
	.zero		0
	.zero		64


//--------------------- .nv.constant0._Z7dotProdPfS_ --------------------------
	.section	.nv.constant0._Z7dotProdPfS_,"a",@progbits
	.sectionflags	@""
	.align	4
.nv.constant0._Z7dotProdPfS_:
	.zero		912


//--------------------- .nv.constant0._Z6reducePfS_ --------------------------
	.section	.nv.constant0._Z6reducePfS_,"a",@progbits
	.sectionflags	@""
	.align	4
.nv.constant0._Z6reducePfS_:
	.zero		912


//--------------------- SYMBOLS --------------------------

	.type		.nv.reservedSmem.offset0,@object
	.size		.nv.reservedSmem.offset0,0x4
	.type		.nv.reservedSmem.cap,@object
	.size		.nv.reservedSmem.cap,0x4
